//
// Generated by NVIDIA NVVM Compiler
//
// Compiler Build ID: CL-36424714
// Cuda compilation tools, release 13.0, V13.0.88
// Based on NVVM 20.0.0
//

.version 9.0
.target sm_100
.address_size 64

	// .globl	_Z19advectTextureKernelyPfii

.visible .entry _Z19advectTextureKernelyPfii(
	.param .u64 _Z19advectTextureKernelyPfii_param_0,
	.param .u64 .ptr .align 1 _Z19advectTextureKernelyPfii_param_1,
	.param .u32 _Z19advectTextureKernelyPfii_param_2,
	.param .u32 _Z19advectTextureKernelyPfii_param_3
)
{
	.reg .pred 	%p<4>;
	.reg .b32 	%r<14>;
	.reg .b32 	%f<9>;
	.reg .b64 	%rd<6>;

	ld.param.u64 	%rd1, [_Z19advectTextureKernelyPfii_param_0];
	ld.param.u64 	%rd2, [_Z19advectTextureKernelyPfii_param_1];
	ld.param.u32 	%r3, [_Z19advectTextureKernelyPfii_param_2];
	ld.param.u32 	%r4, [_Z19advectTextureKernelyPfii_param_3];
	mov.u32 	%r6, %ctaid.x;
	mov.u32 	%r7, %ntid.x;
	mov.u32 	%r8, %tid.x;
	mad.lo.s32 	%r1, %r6, %r7, %r8;
	mov.u32 	%r9, %ctaid.y;
	mov.u32 	%r10, %ntid.y;
	mov.u32 	%r11, %tid.y;
	mad.lo.s32 	%r12, %r9, %r10, %r11;
	setp.ge.s32 	%p1, %r1, %r3;
	setp.ge.s32 	%p2, %r12, %r4;
	or.pred  	%p3, %p1, %p2;
	@%p3 bra 	$L__BB0_2;
	cvta.to.global.u64 	%rd3, %rd2;
	cvt.rn.f32.s32 	%f1, %r1;
	add.f32 	%f2, %f1, 0f3F000000;
	cvt.rn.f32.u32 	%f3, %r12;
	add.f32 	%f4, %f3, 0f3F000000;
	tex.2d.v4.f32.f32 	{%f5, %f6, %f7, %f8}, [%rd1, {%f2, %f4}];
	mad.lo.s32 	%r13, %r3, %r12, %r1;
	mul.wide.s32 	%rd4, %r13, 4;
	add.s64 	%rd5, %rd3, %rd4;
	st.global.f32 	[%rd5], %f5;
$L__BB0_2:
	ret;

}
	// .globl	_Z19advectSurfaceKernelyii
.visible .entry _Z19advectSurfaceKernelyii(
	.param .u64 _Z19advectSurfaceKernelyii_param_0,
	.param .u32 _Z19advectSurfaceKernelyii_param_1,
	.param .u32 _Z19advectSurfaceKernelyii_param_2
)
{
	.reg .pred 	%p<4>;
	.reg .b32 	%r<15>;
	.reg .b64 	%rd<2>;

	ld.param.u64 	%rd1, [_Z19advectSurfaceKernelyii_param_0];
	ld.param.u32 	%r3, [_Z19advectSurfaceKernelyii_param_1];
	ld.param.u32 	%r4, [_Z19advectSurfaceKernelyii_param_2];
	mov.u32 	%r6, %ctaid.x;
	mov.u32 	%r7, %ntid.x;
	mov.u32 	%r8, %tid.x;
	mad.lo.s32 	%r1, %r6, %r7, %r8;
	mov.u32 	%r9, %ctaid.y;
	mov.u32 	%r10, %ntid.y;
	mov.u32 	%r11, %tid.y;
	mad.lo.s32 	%r12, %r9, %r10, %r11;
	setp.ge.s32 	%p1, %r1, %r3;
	setp.ge.s32 	%p2, %r12, %r4;
	or.pred  	%p3, %p1, %p2;
	@%p3 bra 	$L__BB1_2;
	shl.b32 	%r13, %r1, 2;
	suld.b.2d.b32.trap {%r14}, [%rd1, {%r13, %r12}];
	sust.b.2d.b32.trap 	[%rd1, {%r13, %r12}], {%r14};
$L__BB1_2:
	ret;

}


// ===== COMPILED SASS (sm_100) =====

	.target	sm_100

	.elftype	@"ET_EXEC"


//--------------------- .note.nv.tkinfo           --------------------------
	.section	.note.nv.tkinfo,"",@"SHT_NOTE"
	.sectionflags	@"SHF_NOTE_NV_TKINFO"
	.tkinfo
        /*0018*/ 	.word	0x00000002
        /*0030*/ 	.string	""
        /*0030*/ 	.string	"ptxas"
        /*0030*/ 	.string	"Cuda compilation tools, release 13.0, V13.0.88"
        /*0030*/ 	.string	"Build cuda_13.0.r13.0/compiler.36424714_0"
        /*0030*/ 	.string	"-arch sm_100 -m 64 "



//--------------------- .note.nv.cuinfo           --------------------------
	.section	.note.nv.cuinfo,"",@"SHT_NOTE"
	.sectionflags	@"SHF_NOTE_NV_CUINFO"
        /*0018*/ 	.short	0x0002
        /*001a*/ 	.short	0x0064
        /*001c*/ 	.short	0x0082
	.zero		2


//--------------------- .nv.info                  --------------------------
	.section	.nv.info,"",@"SHT_CUDA_INFO"
	.align	4


	//----- nvinfo : EIATTR_REGCOUNT
	.align		4
        /*0000*/ 	.byte	0x04, 0x2f
        /*0002*/ 	.short	(.L_1 - .L_0)
	.align		4
.L_0:
        /*0004*/ 	.word	index@(_Z19advectTextureKernelyPfii)
        /*0008*/ 	.word	0x0000000a


	//----- nvinfo : EIATTR_FRAME_SIZE
	.align		4
.L_1:
        /*000c*/ 	.byte	0x04, 0x11
        /*000e*/ 	.short	(.L_3 - .L_2)
	.align		4
.L_2:
        /*0010*/ 	.word	index@(_Z19advectTextureKernelyPfii)
        /*0014*/ 	.word	0x00000000


	//----- nvinfo : EIATTR_REGCOUNT
	.align		4
.L_3:
        /*0018*/ 	.byte	0x04, 0x2f
        /*001a*/ 	.short	(.L_5 - .L_4)
	.align		4
.L_4:
        /*001c*/ 	.word	index@(_Z19advectSurfaceKernelyii)
        /*0020*/ 	.word	0x00000008


	//----- nvinfo : EIATTR_FRAME_SIZE
	.align		4
.L_5:
        /*0024*/ 	.byte	0x04, 0x11
        /*0026*/ 	.short	(.L_7 - .L_6)
	.align		4
.L_6:
        /*0028*/ 	.word	index@(_Z19advectSurfaceKernelyii)
        /*002c*/ 	.word	0x00000000


	//----- nvinfo : EIATTR_MIN_STACK_SIZE
	.align		4
.L_7:
        /*0030*/ 	.byte	0x04, 0x12
        /*0032*/ 	.short	(.L_9 - .L_8)
	.align		4
.L_8:
        /*0034*/ 	.word	index@(_Z19advectSurfaceKernelyii)
        /*0038*/ 	.word	0x00000000


	//----- nvinfo : EIATTR_MIN_STACK_SIZE
	.align		4
.L_9:
        /*003c*/ 	.byte	0x04, 0x12
        /*003e*/ 	.short	(.L_11 - .L_10)
	.align		4
.L_10:
        /*0040*/ 	.word	index@(_Z19advectTextureKernelyPfii)
        /*0044*/ 	.word	0x00000000
.L_11:


//--------------------- .nv.compat                --------------------------
	.section	.nv.compat,"",@"SHT_CUDA_COMPAT_INFO"
	.align	4
        /*0000*/ 	.byte	0x02, 0x09, 0x00, 0x00, 0x02, 0x02, 0x02, 0x00, 0x02, 0x05, 0x05, 0x00, 0x03, 0x07, 0x01, 0x01
        /*0010*/ 	.byte	0x02, 0x03, 0x00, 0x00, 0x02, 0x06, 0x01, 0x00, 0x04, 0x0b, 0x08, 0x00, 0x09, 0x00, 0x00, 0x00
        /*0020*/ 	.byte	0x00, 0x00, 0x00, 0x00


//--------------------- .nv.info._Z19advectSurfaceKernelyii --------------------------
	.section	.nv.info._Z19advectSurfaceKernelyii,"",@"SHT_CUDA_INFO"
	.sectionflags	@""
	.align	4


	//----- nvinfo : EIATTR_CUDA_API_VERSION
	.align		4
        /*0000*/ 	.byte	0x04, 0x37
        /*0002*/ 	.short	(.L_13 - .L_12)
.L_12:
        /*0004*/ 	.word	0x00000082


	//----- nvinfo : EIATTR_KPARAM_INFO
	.align		4
.L_13:
        /*0008*/ 	.byte	0x04, 0x17
        /*000a*/ 	.short	(.L_15 - .L_14)
.L_14:
        /*000c*/ 	.word	0x00000000
        /*0010*/ 	.short	0x0002
        /*0012*/ 	.short	0x000c
        /*0014*/ 	.byte	0x00, 0xf0, 0x11, 0x00


	//----- nvinfo : EIATTR_KPARAM_INFO
	.align		4
.L_15:
        /*0018*/ 	.byte	0x04, 0x17
        /*001a*/ 	.short	(.L_17 - .L_16)
.L_16:
        /*001c*/ 	.word	0x00000000
        /*0020*/ 	.short	0x0001
        /*0022*/ 	.short	0x0008
        /*0024*/ 	.byte	0x00, 0xf0, 0x11, 0x00


	//----- nvinfo : EIATTR_KPARAM_INFO
	.align		4
.L_17:
        /*0028*/ 	.byte	0x04, 0x17
        /*002a*/ 	.short	(.L_19 - .L_18)
.L_18:
        /*002c*/ 	.word	0x00000000
        /*0030*/ 	.short	0x0000
        /*0032*/ 	.short	0x0000
        /*0034*/ 	.byte	0x00, 0xf0, 0x21, 0x00


	//----- nvinfo : EIATTR_SPARSE_MMA_MASK
	.align		4
.L_19:
        /*0038*/ 	.byte	0x03, 0x50
        /*003a*/ 	.short	0x0000


	//----- nvinfo : EIATTR_MAXREG_COUNT
	.align		4
        /*003c*/ 	.byte	0x03, 0x1b
        /*003e*/ 	.short	0x00ff


	//----- nvinfo : EIATTR_MERCURY_ISA_VERSION
	.align		4
        /*0040*/ 	.byte	0x03, 0x5f
        /*0042*/ 	.short	0x0101


	//----- nvinfo : EIATTR_VRC_CTA_INIT_COUNT
	.align		4
        /*0044*/ 	.byte	0x02, 0x4a
	.zero		1
	.zero		1


	//----- nvinfo : EIATTR_EXIT_INSTR_OFFSETS
	.align		4
        /*0048*/ 	.byte	0x04, 0x1c
        /*004a*/ 	.short	(.L_21 - .L_20)


	//   ....[0]....
.L_20:
        /*004c*/ 	.word	0x000000c0


	//   ....[1]....
        /*0050*/ 	.word	0x00000110


	//----- nvinfo : EIATTR_CBANK_PARAM_SIZE
	.align		4
.L_21:
        /*0054*/ 	.byte	0x03, 0x19
        /*0056*/ 	.short	0x0010


	//----- nvinfo : EIATTR_PARAM_CBANK
	.align		4
        /*0058*/ 	.byte	0x04, 0x0a
        /*005a*/ 	.short	(.L_23 - .L_22)
	.align		4
.L_22:
        /*005c*/ 	.word	index@(.nv.constant0._Z19advectSurfaceKernelyii)
        /*0060*/ 	.short	0x0380
        /*0062*/ 	.short	0x0010


	//----- nvinfo : EIATTR_SW_WAR
	.align		4
.L_23:
        /*0064*/ 	.byte	0x04, 0x36
        /*0066*/ 	.short	(.L_25 - .L_24)
.L_24:
        /*0068*/ 	.word	0x00000008
.L_25:


//--------------------- .nv.info._Z19advectTextureKernelyPfii --------------------------
	.section	.nv.info._Z19advectTextureKernelyPfii,"",@"SHT_CUDA_INFO"
	.sectionflags	@""
	.align	4


	//----- nvinfo : EIATTR_CUDA_API_VERSION
	.align		4
        /*0000*/ 	.byte	0x04, 0x37
        /*0002*/ 	.short	(.L_27 - .L_26)
.L_26:
        /*0004*/ 	.word	0x00000082


	//----- nvinfo : EIATTR_KPARAM_INFO
	.align		4
.L_27:
        /*0008*/ 	.byte	0x04, 0x17
        /*000a*/ 	.short	(.L_29 - .L_28)
.L_28:
        /*000c*/ 	.word	0x00000000
        /*0010*/ 	.short	0x0003
        /*0012*/ 	.short	0x0014
        /*0014*/ 	.byte	0x00, 0xf0, 0x11, 0x00


	//----- nvinfo : EIATTR_KPARAM_INFO
	.align		4
.L_29:
        /*0018*/ 	.byte	0x04, 0x17
        /*001a*/ 	.short	(.L_31 - .L_30)
.L_30:
        /*001c*/ 	.word	0x00000000
        /*0020*/ 	.short	0x0002
        /*0022*/ 	.short	0x0010
        /*0024*/ 	.byte	0x00, 0xf0, 0x11, 0x00


	//----- nvinfo : EIATTR_KPARAM_INFO
	.align		4
.L_31:
        /*0028*/ 	.byte	0x04, 0x17
        /*002a*/ 	.short	(.L_33 - .L_32)
.L_32:
        /*002c*/ 	.word	0x00000000
        /*0030*/ 	.short	0x0001
        /*0032*/ 	.short	0x0008
        /*0034*/ 	.byte	0x00, 0xf5, 0x21, 0x00


	//----- nvinfo : EIATTR_KPARAM_INFO
	.align		4
.L_33:
        /*0038*/ 	.byte	0x04, 0x17
        /*003a*/ 	.short	(.L_35 - .L_34)
.L_34:
        /*003c*/ 	.word	0x00000000
        /*0040*/ 	.short	0x0000
        /*0042*/ 	.short	0x0000
        /*0044*/ 	.byte	0x00, 0xf0, 0x21, 0x00


	//----- nvinfo : EIATTR_SPARSE_MMA_MASK
	.align		4
.L_35:
        /*0048*/ 	.byte	0x03, 0x50
        /*004a*/ 	.short	0x0000


	//----- nvinfo : EIATTR_MAXREG_COUNT
	.align		4
        /*004c*/ 	.byte	0x03, 0x1b
        /*004e*/ 	.short	0x00ff


	//----- nvinfo : EIATTR_MERCURY_ISA_VERSION
	.align		4
        /*0050*/ 	.byte	0x03, 0x5f
        /*0052*/ 	.short	0x0101


	//----- nvinfo : EIATTR_VRC_CTA_INIT_COUNT
	.align		4
        /*0054*/ 	.byte	0x02, 0x4a
	.zero		1
	.zero		1


	//----- nvinfo : EIATTR_EXIT_INSTR_OFFSETS
	.align		4
        /*0058*/ 	.byte	0x04, 0x1c
        /*005a*/ 	.short	(.L_37 - .L_36)


	//   ....[0]....
.L_36:
        /*005c*/ 	.word	0x000000c0


	//   ....[1]....
        /*0060*/ 	.word	0x000001a0


	//----- nvinfo : EIATTR_CBANK_PARAM_SIZE
	.align		4
.L_37:
        /*0064*/ 	.byte	0x03, 0x19
        /*0066*/ 	.short	0x0018


	//----- nvinfo : EIATTR_PARAM_CBANK
	.align		4
        /*0068*/ 	.byte	0x04, 0x0a
        /*006a*/ 	.short	(.L_39 - .L_38)
	.align		4
.L_38:
        /*006c*/ 	.word	index@(.nv.constant0._Z19advectTextureKernelyPfii)
        /*0070*/ 	.short	0x0380
        /*0072*/ 	.short	0x0018


	//----- nvinfo : EIATTR_SW_WAR
	.align		4
.L_39:
        /*0074*/ 	.byte	0x04, 0x36
        /*0076*/ 	.short	(.L_41 - .L_40)
.L_40:
        /*0078*/ 	.word	0x00000008
.L_41:


//--------------------- .nv.callgraph             --------------------------
	.section	.nv.callgraph,"",@"SHT_CUDA_CALLGRAPH"
	.align	4
	.sectionentsize	8
	.align		4
        /*0000*/ 	.word	0x00000000
	.align		4
        /*0004*/ 	.word	0xffffffff
	.align		4
        /*0008*/ 	.word	0x00000000
	.align		4
        /*000c*/ 	.word	0xfffffffe
	.align		4
        /*0010*/ 	.word	0x00000000
	.align		4
        /*0014*/ 	.word	0xfffffffd
	.align		4
        /*0018*/ 	.word	0x00000000
	.align		4
        /*001c*/ 	.word	0xfffffffc


//--------------------- .text._Z19advectSurfaceKernelyii --------------------------
	.section	.text._Z19advectSurfaceKernelyii,"ax",@progbits
	.align	128
        .global         _Z19advectSurfaceKernelyii
        .type           _Z19advectSurfaceKernelyii,@function
        .size           _Z19advectSurfaceKernelyii,(.L_x_2 - _Z19advectSurfaceKernelyii)
        .other          _Z19advectSurfaceKernelyii,@"STO_CUDA_ENTRY STV_DEFAULT"
_Z19advectSurfaceKernelyii:
.text._Z19advectSurfaceKernelyii:
[----:B------:R-:W-:Y:S01]  /*0000*/  LDC R1, c[0x0][0x37c] ;  /* 0x0000df00ff017b82 */ /* 0x000fe20000000800 */
[----:B------:R-:W0:Y:S07]  /*0010*/  S2R R2, SR_TID.Y ;  /* 0x0000000000027919 */ /* 0x000e2e0000002200 */
[----:B------:R-:W1:Y:S01]  /*0020*/  LDC R0, c[0x0][0x360] ;  /* 0x0000d800ff007b82 */ /* 0x000e620000000800 */
[----:B------:R-:W2:Y:S01]  /*0030*/  LDCU.64 UR6, c[0x0][0x388] ;  /* 0x00007100ff0677ac */ /* 0x000ea20008000a00 */
[----:B------:R-:W1:Y:S06]  /*0040*/  S2R R5, SR_TID.X ;  /* 0x0000000000057919 */ /* 0x000e6c0000002100 */
[----:B------:R-:W0:Y:S08]  /*0050*/  S2UR UR5, SR_CTAID.Y ;  /* 0x00000000000579c3 */ /* 0x000e300000002600 */
[----:B------:R-:W0:Y:S08]  /*0060*/  LDC R3, c[0x0][0x364] ;  /* 0x0000d900ff037b82 */ /* 0x000e300000000800 */
[----:B------:R-:W1:Y:S01]  /*0070*/  S2UR UR4, SR_CTAID.X ;  /* 0x00000000000479c3 */ /* 0x000e620000002500 */
[----:B0-----:R-:W-:-:S05]  /*0080*/  IMAD R3, R3, UR5, R2 ;  /* 0x0000000503037c24 */ /* 0x001fca000f8e0202 */
[----:B--2---:R-:W-:Y:S01]  /*0090*/  ISETP.GE.AND P0, PT, R3, UR7, PT ;  /* 0x0000000703007c0c */ /* 0x004fe2000bf06270 */
[----:B-1----:R-:W-:-:S05]  /*00a0*/  IMAD R0, R0, UR4, R5 ;  /* 0x0000000400007c24 */ /* 0x002fca000f8e0205 */
[----:B------:R-:W-:-:S13]  /*00b0*/  ISETP.GE.OR P0, PT, R0, UR6, P0 ;  /* 0x0000000600007c0c */ /* 0x000fda0008706670 */
[----:B------:R-:W-:Y:S05]  /*00c0*/  @P0 EXIT ;  /* 0x000000000000094d */ /* 0x000fea0003800000 */
[----:B------:R-:W0:Y:S01]  /*00d0*/  LDCU UR4, c[0x0][0x380] ;  /* 0x00007000ff0477ac */ /* 0x000e220008000800 */
[----:B------:R-:W-:-:S04]  /*00e0*/  SHF.L.U32 R2, R0, 0x2, RZ ;  /* 0x0000000200027819 */ /* 0x000fc800000006ff */
[----:B0-----:R-:W5:Y:S02]  /*00f0*/  SULD.D.BA.2D.STRONG.SM.TRAP R0, [R2], UR4 ;  /* 0x70ff040002007f99 */ /* 0x001f6400081ea900 */
[----:B-----5:R0:W-:Y:S02]  /*0100*/  SUST.D.BA.2D.STRONG.SM.TRAP [R2], R0, UR4 ;  /* 0x70ff040002007f9d */ /* 0x0201e4000810a900 */
[----:B0-----:R-:W-:Y:S05]  /*0110*/  EXIT ;  /* 0x000000000000794d */ /* 0x001fea0003800000 */
.L_x_0:
[----:B------:R-:W-:-:S00]  /*0120*/  BRA `(.L_x_0) ;  /* 0xfffffffc00fc7947 */ /* 0x000fc0000383ffff */
[----:B------:R-:W-:-:S00]  /*0130*/  NOP ;  /* 0x0000000000007918 */ /* 0x000fc00000000000 */
        /* <DEDUP_REMOVED lines=12> */
.L_x_2:


//--------------------- .text._Z19advectTextureKernelyPfii --------------------------
	.section	.text._Z19advectTextureKernelyPfii,"ax",@progbits
	.align	128
        .global         _Z19advectTextureKernelyPfii
        .type           _Z19advectTextureKernelyPfii,@function
        .size           _Z19advectTextureKernelyPfii,(.L_x_3 - _Z19advectTextureKernelyPfii)
        .other          _Z19advectTextureKernelyPfii,@"STO_CUDA_ENTRY STV_DEFAULT"
_Z19advectTextureKernelyPfii:
.text._Z19advectTextureKernelyPfii:
        /* <DEDUP_REMOVED lines=14> */
[----:B------:R-:W-:Y:S01]  /*00e0*/  I2FP.F32.U32 R7, R5 ;  /* 0x0000000500077245 */ /* 0x000fe20000201000 */
[----:B------:R-:W-:Y:S01]  /*00f0*/  HFMA2 R4, -RZ, RZ, -3, 0 ;  /* 0xc2000000ff047431 */ /* 0x000fe200000001ff */
[----:B------:R-:W-:Y:S01]  /*0100*/  I2FP.F32.S32 R2, R0 ;  /* 0x0000000000027245 */ /* 0x000fe20000201400 */
[----:B------:R-:W-:Y:S02]  /*0110*/  UMOV UR5, URZ ;  /* 0x000000ff00057c82 */ /* 0x000fe40008000000 */
[----:B------:R-:W-:Y:S02]  /*0120*/  FADD R7, R7, 0.5 ;  /* 0x3f00000007077421 */ /* 0x000fe40000000000 */
[----:B------:R-:W-:-:S04]  /*0130*/  FADD R6, R2, 0.5 ;  /* 0x3f00000002067421 */ /* 0x000fc80000000000 */
[----:B0-----:R0:W5:Y:S01]  /*0140*/  TEX.LL RZ, R7, R6, R4, UR4, 2D, 0x1 ;  /* 0x28ff040406077f60 */ /* 0x00116200089e01ff */
[----:B------:R-:W1:Y:S01]  /*0150*/  LDC.64 R2, c[0x0][0x388] ;  /* 0x0000e200ff027b82 */ /* 0x000e620000000a00 */
[----:B------:R-:W-:Y:S01]  /*0160*/  IMAD R5, R5, UR6, R0 ;  /* 0x0000000605057c24 */ /* 0x000fe2000f8e0200 */
[----:B0-----:R-:W0:Y:S03]  /*0170*/  LDCU.64 UR4, c[0x0][0x358] ;  /* 0x00006b00ff0477ac */ /* 0x001e260008000a00 */
[----:B-1----:R-:W-:-:S05]  /*0180*/  IMAD.WIDE R2, R5, 0x4, R2 ;  /* 0x0000000405027825 */ /* 0x002fca00078e0202 */
[----:B0----5:R-:W-:Y:S01]  /*0190*/  STG.E desc[UR4][R2.64], R7 ;  /* 0x0000000702007986 */ /* 0x021fe2000c101904 */
[----:B------:R-:W-:Y:S05]  /*01a0*/  EXIT ;  /* 0x000000000000794d */ /* 0x000fea0003800000 */
.L_x_1:
        /* <DEDUP_REMOVED lines=13> */
.L_x_3:


//--------------------- .nv.shared.reserved.0     --------------------------
	.section	.nv.shared.reserved.0,"aw",@nobits
	.weak		__nv_reservedSMEM_offset_0_alias
	.size		__nv_reservedSMEM_offset_0_alias, 0, 64
	.other		__nv_reservedSMEM_offset_0_alias,@"STO_CUDA_RESERVED_SHARED STV_DEFAULT"
__nv_reservedSMEM_offset_0_alias:
	.zero		0
	.zero		64


//--------------------- .nv.constant0._Z19advectSurfaceKernelyii --------------------------
	.section	.nv.constant0._Z19advectSurfaceKernelyii,"a",@progbits
	.sectionflags	@""
	.align	4
.nv.constant0._Z19advectSurfaceKernelyii:
	.zero		912


//--------------------- .nv.constant0._Z19advectTextureKernelyPfii --------------------------
	.section	.nv.constant0._Z19advectTextureKernelyPfii,"a",@progbits
	.sectionflags	@""
	.align	4
.nv.constant0._Z19advectTextureKernelyPfii:
	.zero		920


//--------------------- SYMBOLS --------------------------

	.type		.nv.reservedSmem.offset0,@object
	.size		.nv.reservedSmem.offset0,0x4
